	.headerflags	@"EF_CUDA_TEXMODE_UNIFIED EF_CUDA_64BIT_ADDRESS EF_CUDA_ACCELERATORS EF_CUDA_SM90 EF_CUDA_VIRTUAL_SM(EF_CUDA_SM90)"
	.elftype	@"ET_EXEC"


//--------------------- .nv.info                  --------------------------
	.section	.nv.info,"",@"SHT_CUDA_INFO"
	.align	4


	//----- nvinfo : EIATTR_REGCOUNT
	.align		4
        /*0000*/ 	.byte	0x04, 0x2f
        /*0002*/ 	.short	(.L_2 - .L_1)
	.align		4
.L_1:
        /*0004*/ 	.word	index@(triton_per_fused_abs_add_div_log_lt_mul_sub_sum_where_0)
        /*0008*/ 	.word	0x0000000f


	//----- nvinfo : EIATTR_MIN_STACK_SIZE
	.align		4
.L_2:
        /*000c*/ 	.byte	0x04, 0x12
        /*000e*/ 	.short	(.L_4 - .L_3)
	.align		4
.L_3:
        /*0010*/ 	.word	index@(triton_per_fused_abs_add_div_log_lt_mul_sub_sum_where_0)
        /*0014*/ 	.word	0x00000000


	//----- nvinfo : EIATTR_FRAME_SIZE
	.align		4
.L_4:
        /*0018*/ 	.byte	0x04, 0x11
        /*001a*/ 	.short	(.L_6 - .L_5)
	.align		4
.L_5:
        /*001c*/ 	.word	index@(triton_per_fused_abs_add_div_log_lt_mul_sub_sum_where_0)
        /*0020*/ 	.word	0x00000000


	//----- nvinfo : EIATTR_MIN_STACK_SIZE
	.align		4
.L_6:
        /*0024*/ 	.byte	0x04, 0x12
        /*0026*/ 	.short	(.L_8 - .L_7)
	.align		4
.L_7:
        /*0028*/ 	.word	index@(triton_per_fused_abs_add_div_log_lt_mul_sub_sum_where_0)
        /*002c*/ 	.word	0x00000000
.L_8:


//--------------------- .nv.info.triton_per_fused_abs_add_div_log_lt_mul_sub_sum_where_0 --------------------------
	.section	.nv.info.triton_per_fused_abs_add_div_log_lt_mul_sub_sum_where_0,"",@"SHT_CUDA_INFO"
	.sectionflags	@""
	.align	4


	//----- nvinfo : EIATTR_CUDA_API_VERSION
	.align		4
        /*0000*/ 	.byte	0x04, 0x37
        /*0002*/ 	.short	(.L_10 - .L_9)
.L_9:
        /*0004*/ 	.word	0x0000007c


	//----- nvinfo : EIATTR_KPARAM_INFO
	.align		4
.L_10:
        /*0008*/ 	.byte	0x04, 0x17
        /*000a*/ 	.short	(.L_12 - .L_11)
.L_11:
        /*000c*/ 	.word	0x00000000
        /*0010*/ 	.short	0x0005
        /*0012*/ 	.short	0x0024
        /*0014*/ 	.byte	0x00, 0xf0, 0x11, 0x00


	//----- nvinfo : EIATTR_KPARAM_INFO
	.align		4
.L_12:
        /*0018*/ 	.byte	0x04, 0x17
        /*001a*/ 	.short	(.L_14 - .L_13)
.L_13:
        /*001c*/ 	.word	0x00000000
        /*0020*/ 	.short	0x0004
        /*0022*/ 	.short	0x0020
        /*0024*/ 	.byte	0x00, 0xf0, 0x11, 0x00


	//----- nvinfo : EIATTR_KPARAM_INFO
	.align		4
.L_14:
        /*0028*/ 	.byte	0x04, 0x17
        /*002a*/ 	.short	(.L_16 - .L_15)
.L_15:
        /*002c*/ 	.word	0x00000000
        /*0030*/ 	.short	0x0003
        /*0032*/ 	.short	0x0018
        /*0034*/ 	.byte	0x00, 0xf4, 0x21, 0x00


	//----- nvinfo : EIATTR_KPARAM_INFO
	.align		4
.L_16:
        /*0038*/ 	.byte	0x04, 0x17
        /*003a*/ 	.short	(.L_18 - .L_17)
.L_17:
        /*003c*/ 	.word	0x00000000
        /*0040*/ 	.short	0x0002
        /*0042*/ 	.short	0x0010
        /*0044*/ 	.byte	0x00, 0xf4, 0x21, 0x00


	//----- nvinfo : EIATTR_KPARAM_INFO
	.align		4
.L_18:
        /*0048*/ 	.byte	0x04, 0x17
        /*004a*/ 	.short	(.L_20 - .L_19)
.L_19:
        /*004c*/ 	.word	0x00000000
        /*0050*/ 	.short	0x0001
        /*0052*/ 	.short	0x0008
        /*0054*/ 	.byte	0x00, 0xf4, 0x21, 0x00


	//----- nvinfo : EIATTR_KPARAM_INFO
	.align		4
.L_20:
        /*0058*/ 	.byte	0x04, 0x17
        /*005a*/ 	.short	(.L_22 - .L_21)
.L_21:
        /*005c*/ 	.word	0x00000000
        /*0060*/ 	.short	0x0000
        /*0062*/ 	.short	0x0000
        /*0064*/ 	.byte	0x00, 0xf4, 0x21, 0x00


	//----- nvinfo : EIATTR_SPARSE_MMA_MASK
	.align		4
.L_22:
        /*0068*/ 	.byte	0x03, 0x50
        /*006a*/ 	.short	0x0000


	//----- nvinfo : EIATTR_MAXREG_COUNT
	.align		4
        /*006c*/ 	.byte	0x03, 0x1b
        /*006e*/ 	.short	0x00ff


	//----- nvinfo : EIATTR_COOP_GROUP_MASK_REGIDS
	.align		4
        /*0070*/ 	.byte	0x04, 0x29
        /*0072*/ 	.short	(.L_24 - .L_23)


	//   ....[0]....
.L_23:
        /*0074*/ 	.word	0xffffffff


	//   ....[1]....
        /*0078*/ 	.word	0xffffffff


	//   ....[2]....
        /*007c*/ 	.word	0xffffffff


	//   ....[3]....
        /*0080*/ 	.word	0xffffffff


	//----- nvinfo : EIATTR_COOP_GROUP_INSTR_OFFSETS
	.align		4
.L_24:
        /*0084*/ 	.byte	0x04, 0x28
        /*0086*/ 	.short	(.L_26 - .L_25)


	//   ....[0]....
.L_25:
        /*0088*/ 	.word	0x00000400


	//   ....[1]....
        /*008c*/ 	.word	0x00000430


	//   ....[2]....
        /*0090*/ 	.word	0x00000450


	//   ....[3]....
        /*0094*/ 	.word	0x00000480


	//----- nvinfo : EIATTR_EXIT_INSTR_OFFSETS
	.align		4
.L_26:
        /*0098*/ 	.byte	0x04, 0x1c
        /*009a*/ 	.short	(.L_28 - .L_27)


	//   ....[0]....
.L_27:
        /*009c*/ 	.word	0x000004b0


	//   ....[1]....
        /*00a0*/ 	.word	0x000004d0


	//----- nvinfo : EIATTR_REQNTID
	.align		4
.L_28:
        /*00a4*/ 	.byte	0x04, 0x10
        /*00a6*/ 	.short	(.L_30 - .L_29)
.L_29:
        /*00a8*/ 	.word	0x00000040
        /*00ac*/ 	.word	0x00000001
        /*00b0*/ 	.word	0x00000001


	//----- nvinfo : EIATTR_CBANK_PARAM_SIZE
	.align		4
.L_30:
        /*00b4*/ 	.byte	0x03, 0x19
        /*00b6*/ 	.short	0x0028


	//----- nvinfo : EIATTR_PARAM_CBANK
	.align		4
        /*00b8*/ 	.byte	0x04, 0x0a
        /*00ba*/ 	.short	(.L_32 - .L_31)
	.align		4
.L_31:
        /*00bc*/ 	.word	index@(.nv.constant0.triton_per_fused_abs_add_div_log_lt_mul_sub_sum_where_0)
        /*00c0*/ 	.short	0x0210
        /*00c2*/ 	.short	0x0028


	//----- nvinfo : EIATTR_SW_WAR
	.align		4
.L_32:
        /*00c4*/ 	.byte	0x04, 0x36
        /*00c6*/ 	.short	(.L_34 - .L_33)
.L_33:
        /*00c8*/ 	.word	0x00000008
.L_34:


//--------------------- .nv.callgraph             --------------------------
	.section	.nv.callgraph,"",@"SHT_CUDA_CALLGRAPH"
	.align	4
	.sectionentsize	8
	.align		4
        /*0000*/ 	.word	0x00000000
	.align		4
        /*0004*/ 	.word	0xffffffff
	.align		4
        /*0008*/ 	.word	0x00000000
	.align		4
        /*000c*/ 	.word	0xfffffffe
	.align		4
        /*0010*/ 	.word	0x00000000
	.align		4
        /*0014*/ 	.word	0xfffffffd
	.align		4
        /*0018*/ 	.word	0x00000000
	.align		4
        /*001c*/ 	.word	0xfffffffc


//--------------------- .nv.constant4             --------------------------
	.section	.nv.constant4,"a",@progbits
	.align	8
	.align		8
.nv.constant4:
        /*0000*/ 	.dword	_$_str


//--------------------- .text.triton_per_fused_abs_add_div_log_lt_mul_sub_sum_where_0 --------------------------
	.section	.text.triton_per_fused_abs_add_div_log_lt_mul_sub_sum_where_0,"ax",@progbits
	.align	128
        .global         triton_per_fused_abs_add_div_log_lt_mul_sub_sum_where_0
        .type           triton_per_fused_abs_add_div_log_lt_mul_sub_sum_where_0,@function
        .size           triton_per_fused_abs_add_div_log_lt_mul_sub_sum_where_0,(.L_x_1 - triton_per_fused_abs_add_div_log_lt_mul_sub_sum_where_0)
        .other          triton_per_fused_abs_add_div_log_lt_mul_sub_sum_where_0,@"STO_CUDA_ENTRY STV_DEFAULT"
triton_per_fused_abs_add_div_log_lt_mul_sub_sum_where_0:
.text.triton_per_fused_abs_add_div_log_lt_mul_sub_sum_where_0:
[----:B------:R-:W0:Y:S02]  /*0000*/  LDC R1, c[0x0][0x28] ;  /* 0x00000a00ff017b82 */ /* 0x000e240000000800 */
[----:B------:R-:W1:Y:S01]  /*0010*/  S2R R0, SR_CTAID.X ;  /* 0x0000000000007919 */ /* 0x000e620000002500 */
[----:B------:R-:W2:Y:S01]  /*0020*/  LDC.64 R6, c[0x0][0x210] ;  /* 0x00008400ff067b82 */ /* 0x000ea20000000a00 */
[----:B------:R-:W-:Y:S01]  /*0030*/  HFMA2.MMA R10, -RZ, RZ, 0, 0 ;  /* 0x00000000ff0a7435 */ /* 0x000fe200000001ff */
[----:B------:R-:W-:Y:S01]  /*0040*/  ULDC.64 UR4, c[0x0][0x208] ;  /* 0x0000820000047ab9 */ /* 0x000fe20000000a00 */
[----:B------:R-:W3:Y:S05]  /*0050*/  S2R R12, SR_TID.X ;  /* 0x00000000000c7919 */ /* 0x000eea0000002100 */
[----:B------:R-:W4:Y:S08]  /*0060*/  LDC.64 R4, c[0x0][0x218] ;  /* 0x00008600ff047b82 */ /* 0x000f300000000a00 */
[----:B------:R-:W5:Y:S01]  /*0070*/  LDC.64 R2, c[0x0][0x220] ;  /* 0x00008800ff027b82 */ /* 0x000f620000000a00 */
[----:B-1----:R-:W-:-:S02]  /*0080*/  SHF.R.S32.HI R9, RZ, 0x1f, R0 ;  /* 0x0000001fff097819 */ /* 0x002fc40000011400 */
[----:B------:R-:W-:Y:S02]  /*0090*/  ISETP.GE.AND P0, PT, R0, 0x10, PT ;  /* 0x000000100000780c */ /* 0x000fe40003f06270 */
[----:B------:R-:W-:Y:S02]  /*00a0*/  LEA.HI R9, R9, R0, RZ, 0x2 ;  /* 0x0000000009097211 */ /* 0x000fe400078f10ff */
[----:B---3--:R-:W-:Y:S02]  /*00b0*/  SHF.L.U32 R8, R12, 0x2, RZ ;  /* 0x000000020c087819 */ /* 0x008fe400000006ff */
[C---:B------:R-:W-:Y:S02]  /*00c0*/  LOP3.LUT R11, R9.reuse, 0xfffffffc, RZ, 0xc0, !PT ;  /* 0xfffffffc090b7812 */ /* 0x040fe400078ec0ff */
[----:B------:R-:W-:Y:S02]  /*00d0*/  LOP3.LUT R8, R8, 0x3c, RZ, 0xc0, !PT ;  /* 0x0000003c08087812 */ /* 0x000fe400078ec0ff */
[----:B------:R-:W-:-:S02]  /*00e0*/  SHF.L.U32 R9, R9, 0x4, RZ ;  /* 0x0000000409097819 */ /* 0x000fc400000006ff */
[----:B------:R-:W-:Y:S02]  /*00f0*/  IADD3 R8, R8, R0, -R11 ;  /* 0x0000000008087210 */ /* 0x000fe40007ffe80b */
[----:B------:R-:W-:-:S04]  /*0100*/  LOP3.LUT R9, R9, 0xffffffc0, RZ, 0xc0, !PT ;  /* 0xffffffc009097812 */ /* 0x000fc800078ec0ff */
[----:B------:R-:W-:Y:S01]  /*0110*/  IADD3 R9, R8, R9, RZ ;  /* 0x0000000908097210 */ /* 0x000fe20007ffe0ff */
[----:B------:R-:W-:-:S04]  /*0120*/  IMAD.MOV.U32 R8, RZ, RZ, RZ ;  /* 0x000000ffff087224 */ /* 0x000fc800078e00ff */
[----:B--2---:R-:W-:-:S04]  /*0130*/  IMAD.WIDE R6, R9, 0x4, R6 ;  /* 0x0000000409067825 */ /* 0x004fc800078e0206 */
[C---:B----4-:R-:W-:Y:S01]  /*0140*/  IMAD.WIDE R4, R9.reuse, 0x4, R4 ;  /* 0x0000000409047825 */ /* 0x050fe200078e0204 */
[----:B------:R-:W2:Y:S03]  /*0150*/  @!P0 LDG.E R8, desc[UR4][R6.64] ;  /* 0x0000000406088981 */ /* 0x000ea6000c1e1900 */
[----:B-----5:R-:W-:Y:S01]  /*0160*/  IMAD.WIDE R2, R9, 0x4, R2 ;  /* 0x0000000409027825 */ /* 0x020fe200078e0202 */
[----:B------:R-:W-:Y:S01]  /*0170*/  MOV R9, RZ ;  /* 0x000000ff00097202 */ /* 0x000fe20000000f00 */
[----:B------:R1:W3:Y:S05]  /*0180*/  @!P0 LDG.E R10, desc[UR4][R4.64] ;  /* 0x00000004040a8981 */ /* 0x0002ea000c1e1900 */
[----:B------:R-:W4:Y:S01]  /*0190*/  @!P0 LDG.E R9, desc[UR4][R2.64] ;  /* 0x0000000402098981 */ /* 0x000f22000c1e1900 */
[----:B-1----:R-:W-:Y:S01]  /*01a0*/  IMAD.MOV.U32 R5, RZ, RZ, 0x3e055027 ;  /* 0x3e055027ff057424 */ /* 0x002fe200078e00ff */
[----:B--2---:R-:W-:-:S02]  /*01b0*/  SEL R8, R8, RZ, !P0 ;  /* 0x000000ff08087207 */ /* 0x004fc40004000000 */
[----:B---3--:R-:W-:Y:S02]  /*01c0*/  SEL R11, R10, RZ, !P0 ;  /* 0x000000ff0a0b7207 */ /* 0x008fe40004000000 */
[----:B----4-:R-:W-:-:S03]  /*01d0*/  SEL R9, R9, RZ, !P0 ;  /* 0x000000ff09097207 */ /* 0x010fc60004000000 */
[----:B------:R-:W-:Y:S01]  /*01e0*/  FADD R8, R8, -R11 ;  /* 0x8000000b08087221 */ /* 0x000fe20000000000 */
[----:B------:R-:W-:-:S03]  /*01f0*/  IMAD.MOV.U32 R11, RZ, RZ, 0x40000000 ;  /* 0x40000000ff0b7424 */ /* 0x000fc600078e00ff */
[----:B------:R-:W-:-:S04]  /*0200*/  FMUL R8, R9, |R8| ;  /* 0x4000000809087220 */ /* 0x000fc80000400000 */
[----:B------:R-:W-:-:S05]  /*0210*/  FFMA R6, R8, R11, 1 ;  /* 0x3f80000008067423 */ /* 0x000fca000000000b */
[----:B------:R-:W-:-:S13]  /*0220*/  FSETP.GEU.AND P2, PT, R6, 1.175494350822287508e-38, PT ;  /* 0x008000000600780b */ /* 0x000fda0003f4e000 */
[----:B------:R-:W-:-:S05]  /*0230*/  @!P2 FMUL R6, R6, 8388608 ;  /* 0x4b0000000606a820 */ /* 0x000fca0000400000 */
[----:B------:R-:W-:Y:S02]  /*0240*/  IADD3 R4, R6, -0x3f2aaaab, RZ ;  /* 0xc0d5555506047810 */ /* 0x000fe40007ffe0ff */
[----:B------:R-:W-:Y:S02]  /*0250*/  ISETP.GE.U32.AND P1, PT, R6, 0x7f800000, PT ;  /* 0x7f8000000600780c */ /* 0x000fe40003f26070 */
[----:B------:R-:W-:-:S04]  /*0260*/  LOP3.LUT R3, R4, 0xff800000, RZ, 0xc0, !PT ;  /* 0xff80000004037812 */ /* 0x000fc800078ec0ff */
[----:B------:R-:W-:Y:S02]  /*0270*/  IADD3 R2, R6, -R3, RZ ;  /* 0x8000000306027210 */ /* 0x000fe40007ffe0ff */
[----:B------:R-:W-:-:S03]  /*0280*/  I2FP.F32.S32 R3, R3 ;  /* 0x0000000300037245 */ /* 0x000fc60000201400 */
[----:B------:R-:W-:Y:S01]  /*0290*/  FADD R4, R2, -1 ;  /* 0xbf80000002047421 */ /* 0x000fe20000000000 */
[----:B------:R-:W-:Y:S02]  /*02a0*/  FSEL R2, RZ, -23, P2 ;  /* 0xc1b80000ff027808 */ /* 0x000fe40001000000 */
[----:B------:R-:W-:Y:S01]  /*02b0*/  FSETP.GEU.AND P2, PT, R8, 2, PT ;  /* 0x400000000800780b */ /* 0x000fe20003f4e000 */
[C---:B------:R-:W-:Y:S02]  /*02c0*/  FFMA.FTZ R5, R4.reuse, -R5, 0.14084610342979431152 ;  /* 0x3e1039f604057423 */ /* 0x040fe40000010805 */
[----:B------:R-:W-:Y:S01]  /*02d0*/  FFMA.FTZ R2, R3, 1.1920928955078125e-07, R2 ;  /* 0x3400000003027823 */ /* 0x000fe20000010002 */
[----:B------:R-:W-:Y:S01]  /*02e0*/  @P1 MOV R3, 0x7f800000 ;  /* 0x7f80000000031802 */ /* 0x000fe20000000f00 */
[----:B------:R-:W-:-:S04]  /*02f0*/  FFMA.FTZ R5, R4, R5, -0.12148627638816833496 ;  /* 0xbdf8cdcc04057423 */ /* 0x000fc80000010005 */
[----:B------:R-:W-:-:S04]  /*0300*/  FFMA.FTZ R5, R4, R5, 0.13980610668659210205 ;  /* 0x3e0f295504057423 */ /* 0x000fc80000010005 */
[----:B------:R-:W-:-:S04]  /*0310*/  FFMA.FTZ R5, R4, R5, -0.16684235632419586182 ;  /* 0xbe2ad8b904057423 */ /* 0x000fc80000010005 */
[----:B------:R-:W-:-:S04]  /*0320*/  FFMA.FTZ R5, R4, R5, 0.20012299716472625732 ;  /* 0x3e4ced0b04057423 */ /* 0x000fc80000010005 */
[----:B------:R-:W-:-:S04]  /*0330*/  FFMA.FTZ R5, R4, R5, -0.24999669194221496582 ;  /* 0xbe7fff2204057423 */ /* 0x000fc80000010005 */
[----:B------:R-:W-:-:S04]  /*0340*/  FFMA.FTZ R5, R4, R5, 0.33333182334899902344 ;  /* 0x3eaaaa7804057423 */ /* 0x000fc80000010005 */
[----:B------:R-:W-:-:S04]  /*0350*/  FFMA.FTZ R5, R4, R5, -0.5 ;  /* 0xbf00000004057423 */ /* 0x000fc80000010005 */
[----:B------:R-:W-:-:S04]  /*0360*/  FMUL R5, R4, R5 ;  /* 0x0000000504057220 */ /* 0x000fc80000400000 */
[----:B------:R-:W-:-:S04]  /*0370*/  FFMA.FTZ R5, R4, R5, R4 ;  /* 0x0000000504057223 */ /* 0x000fc80000010004 */
[----:B------:R-:W-:Y:S01]  /*0380*/  FFMA.FTZ R2, R2, 0.69314718246459960938, R5 ;  /* 0x3f31721802027823 */ /* 0x000fe20000010005 */
[----:B------:R-:W-:Y:S01]  /*0390*/  HFMA2.MMA R5, -RZ, RZ, 2.8125, 0 ;  /* 0x41a00000ff057435 */ /* 0x000fe200000001ff */
[C---:B------:R-:W-:Y:S01]  /*03a0*/  @P1 FFMA.FTZ R2, R6.reuse, R3, +INF ;  /* 0x7f80000006021423 */ /* 0x040fe20000010003 */
[----:B------:R-:W-:-:S08]  /*03b0*/  FSETP.NEU.AND P1, PT, R6, RZ, PT ;  /* 0x000000ff0600720b */ /* 0x000fd00003f2d000 */
[----:B------:R-:W-:-:S05]  /*03c0*/  FFMA R2, R2, R5, -30.18875885009765625 ;  /* 0xc1f1829402027423 */ /* 0x000fca0000000005 */
[----:B------:R-:W-:-:S04]  /*03d0*/  @P2 FSEL R8, R2, -INF , P1 ;  /* 0xff80000002082808 */ /* 0x000fc80000800000 */
[----:B------:R-:W-:Y:S02]  /*03e0*/  FSEL R8, R8, RZ, !P0 ;  /* 0x000000ff08087208 */ /* 0x000fe40004000000 */
[----:B------:R-:W-:-:S03]  /*03f0*/  LOP3.LUT P0, RZ, R12, 0x3f, RZ, 0xc0, !PT ;  /* 0x0000003f0cff7812 */ /* 0x000fc6000780c0ff */
[----:B------:R-:W1:Y:S01]  /*0400*/  SHFL.BFLY PT, R3, R8, 0x8, 0x1f ;  /* 0x0d001f0008037f89 */ /* 0x000e6200000e0000 */
[----:B------:R-:W-:Y:S01]  /*0410*/  ISETP.LT.AND P0, PT, R0, 0x10, !P0 ;  /* 0x000000100000780c */ /* 0x000fe20004701270 */
[----:B-1----:R-:W-:-:S05]  /*0420*/  FADD R4, R8, R3 ;  /* 0x0000000308047221 */ /* 0x002fca0000000000 */
[----:B------:R-:W1:Y:S02]  /*0430*/  SHFL.BFLY PT, R3, R4, 0x4, 0x1f ;  /* 0x0c801f0004037f89 */ /* 0x000e6400000e0000 */
[----:B-1----:R-:W-:-:S05]  /*0440*/  FADD R5, R4, R3 ;  /* 0x0000000304057221 */ /* 0x002fca0000000000 */
[----:B------:R-:W1:Y:S02]  /*0450*/  SHFL.BFLY PT, R2, R5, 0x2, 0x1f ;  /* 0x0c401f0005027f89 */ /* 0x000e6400000e0000 */
[----:B-1----:R-:W-:Y:S02]  /*0460*/  FADD R6, R5, R2 ;  /* 0x0000000205067221 */ /* 0x002fe40000000000 */
[----:B------:R-:W1:Y:S03]  /*0470*/  LDC.64 R2, c[0x0][0x228] ;  /* 0x00008a00ff027b82 */ /* 0x000e660000000a00 */
[----:B------:R-:W2:Y:S01]  /*0480*/  SHFL.BFLY PT, R7, R6, 0x1, 0x1f ;  /* 0x0c201f0006077f89 */ /* 0x000ea200000e0000 */
[----:B-1----:R-:W-:-:S04]  /*0490*/  IMAD.WIDE R2, R0, 0x4, R2 ;  /* 0x0000000400027825 */ /* 0x002fc800078e0202 */
[----:B--2---:R-:W-:Y:S01]  /*04a0*/  FADD R7, R6, R7 ;  /* 0x0000000706077221 */ /* 0x004fe20000000000 */
[----:B------:R-:W-:Y:S06]  /*04b0*/  @!P0 EXIT ;  /* 0x000000000000894d */ /* 0x000fec0003800000 */
[----:B------:R-:W-:Y:S01]  /*04c0*/  STG.E desc[UR4][R2.64], R7 ;  /* 0x0000000702007986 */ /* 0x000fe2000c101904 */
[----:B------:R-:W-:Y:S05]  /*04d0*/  EXIT ;  /* 0x000000000000794d */ /* 0x000fea0003800000 */
.L_x_0:
[----:B------:R-:W-:-:S00]  /*04e0*/  BRA `(.L_x_0) ;  /* 0xfffffffc00fc7947 */ /* 0x000fc0000383ffff */
[----:B------:R-:W-:-:S00]  /*04f0*/  NOP ;  /* 0x0000000000007918 */ /* 0x000fc00000000000 */
        /* <DEDUP_REMOVED lines=8> */
.L_x_1:


//--------------------- .nv.global.init           --------------------------
	.section	.nv.global.init,"aw",@progbits
.nv.global.init:
	.type		_$_str,@object
	.size		_$_str,(.L_0 - _$_str)
_$_str:
        /*0000*/ 	.byte	0x5f, 0x5f, 0x43, 0x55, 0x44, 0x41, 0x5f, 0x46, 0x54, 0x5a, 0x00
.L_0:


//--------------------- .nv.constant0.triton_per_fused_abs_add_div_log_lt_mul_sub_sum_where_0 --------------------------
	.section	.nv.constant0.triton_per_fused_abs_add_div_log_lt_mul_sub_sum_where_0,"a",@progbits
	.sectionflags	@""
	.align	4
.nv.constant0.triton_per_fused_abs_add_div_log_lt_mul_sub_sum_where_0:
	.zero		568
